//
// Generated by NVIDIA NVVM Compiler
//
// Compiler Build ID: CL-36424714
// Cuda compilation tools, release 13.0, V13.0.88
// Based on NVVM 20.0.0
//

.version 9.0
.target sm_100
.address_size 64

	// .globl	_Z12bitonic_sortPfiPi
// _ZZ12bitonic_sortPfiPiE3nnz has been demoted

.visible .entry _Z12bitonic_sortPfiPi(
	.param .u64 .ptr .align 1 _Z12bitonic_sortPfiPi_param_0,
	.param .u32 _Z12bitonic_sortPfiPi_param_1,
	.param .u64 .ptr .align 1 _Z12bitonic_sortPfiPi_param_2
)
{
	.reg .pred 	%p<49>;
	.reg .b32 	%r<148>;
	.reg .b32 	%f<16>;
	.reg .b64 	%rd<35>;
	// demoted variable
	.shared .align 4 .b8 _ZZ12bitonic_sortPfiPiE3nnz[32];
	ld.param.u64 	%rd12, [_Z12bitonic_sortPfiPi_param_0];
	ld.param.u32 	%r79, [_Z12bitonic_sortPfiPi_param_1];
	ld.param.u64 	%rd13, [_Z12bitonic_sortPfiPi_param_2];
	cvta.to.global.u64 	%rd1, %rd12;
	cvta.to.global.u64 	%rd2, %rd13;
	mov.u32 	%r80, %ctaid.x;
	mov.u32 	%r81, %ntid.x;
	mov.u32 	%r82, %tid.x;
	mad.lo.s32 	%r1, %r80, %r81, %r82;
	mul.lo.s32 	%r83, %r79, %r1;
	cvt.s64.s32 	%rd3, %r83;
	shl.b32 	%r84, %r1, 2;
	mov.u32 	%r85, _ZZ12bitonic_sortPfiPiE3nnz;
	add.s32 	%r2, %r85, %r84;
	mov.b32 	%r86, 0;
	st.shared.u32 	[%r2], %r86;
	setp.lt.s32 	%p1, %r79, 1;
	@%p1 bra 	$L__BB0_41;
	and.b32  	%r3, %r79, 7;
	setp.lt.u32 	%p2, %r79, 8;
	mov.b32 	%r128, 0;
	mov.u32 	%r143, %r128;
	@%p2 bra 	$L__BB0_20;
	and.b32  	%r143, %r79, 2147483640;
	neg.s32 	%r126, %r143;
	shl.b64 	%rd14, %rd3, 2;
	add.s64 	%rd15, %rd14, %rd1;
	add.s64 	%rd34, %rd15, 16;
	mov.b32 	%r128, 0;
$L__BB0_3:
	.pragma "nounroll";
	ld.global.f32 	%f1, [%rd34+-16];
	setp.eq.f32 	%p3, %f1, 0f00000000;
	@%p3 bra 	$L__BB0_5;
	add.s32 	%r128, %r128, 1;
	st.shared.u32 	[%r2], %r128;
$L__BB0_5:
	ld.global.f32 	%f2, [%rd34+-12];
	setp.eq.f32 	%p4, %f2, 0f00000000;
	@%p4 bra 	$L__BB0_7;
	add.s32 	%r128, %r128, 1;
	st.shared.u32 	[%r2], %r128;
$L__BB0_7:
	ld.global.f32 	%f3, [%rd34+-8];
	setp.eq.f32 	%p5, %f3, 0f00000000;
	@%p5 bra 	$L__BB0_9;
	add.s32 	%r128, %r128, 1;
	st.shared.u32 	[%r2], %r128;
$L__BB0_9:
	ld.global.f32 	%f4, [%rd34+-4];
	setp.eq.f32 	%p6, %f4, 0f00000000;
	@%p6 bra 	$L__BB0_11;
	add.s32 	%r128, %r128, 1;
	st.shared.u32 	[%r2], %r128;
$L__BB0_11:
	ld.global.f32 	%f5, [%rd34];
	setp.eq.f32 	%p7, %f5, 0f00000000;
	@%p7 bra 	$L__BB0_13;
	add.s32 	%r128, %r128, 1;
	st.shared.u32 	[%r2], %r128;
$L__BB0_13:
	ld.global.f32 	%f6, [%rd34+4];
	setp.eq.f32 	%p8, %f6, 0f00000000;
	@%p8 bra 	$L__BB0_15;
	add.s32 	%r128, %r128, 1;
	st.shared.u32 	[%r2], %r128;
$L__BB0_15:
	ld.global.f32 	%f7, [%rd34+8];
	setp.eq.f32 	%p9, %f7, 0f00000000;
	@%p9 bra 	$L__BB0_17;
	add.s32 	%r128, %r128, 1;
	st.shared.u32 	[%r2], %r128;
$L__BB0_17:
	ld.global.f32 	%f8, [%rd34+12];
	setp.eq.f32 	%p10, %f8, 0f00000000;
	@%p10 bra 	$L__BB0_19;
	add.s32 	%r128, %r128, 1;
	st.shared.u32 	[%r2], %r128;
$L__BB0_19:
	add.s32 	%r126, %r126, 8;
	add.s64 	%rd34, %rd34, 32;
	setp.ne.s32 	%p11, %r126, 0;
	@%p11 bra 	$L__BB0_3;
$L__BB0_20:
	setp.eq.s32 	%p12, %r3, 0;
	@%p12 bra 	$L__BB0_41;
	and.b32  	%r27, %r79, 3;
	setp.lt.u32 	%p13, %r3, 4;
	@%p13 bra 	$L__BB0_31;
	cvt.u64.u32 	%rd16, %r143;
	add.s64 	%rd17, %rd16, %rd3;
	shl.b64 	%rd18, %rd17, 2;
	add.s64 	%rd7, %rd1, %rd18;
	ld.global.f32 	%f9, [%rd7];
	setp.eq.f32 	%p14, %f9, 0f00000000;
	@%p14 bra 	$L__BB0_24;
	add.s32 	%r128, %r128, 1;
	st.shared.u32 	[%r2], %r128;
$L__BB0_24:
	ld.global.f32 	%f10, [%rd7+4];
	setp.eq.f32 	%p15, %f10, 0f00000000;
	@%p15 bra 	$L__BB0_26;
	add.s32 	%r128, %r128, 1;
	st.shared.u32 	[%r2], %r128;
$L__BB0_26:
	ld.global.f32 	%f11, [%rd7+8];
	setp.eq.f32 	%p16, %f11, 0f00000000;
	@%p16 bra 	$L__BB0_28;
	add.s32 	%r128, %r128, 1;
	st.shared.u32 	[%r2], %r128;
$L__BB0_28:
	ld.global.f32 	%f12, [%rd7+12];
	setp.eq.f32 	%p17, %f12, 0f00000000;
	@%p17 bra 	$L__BB0_30;
	add.s32 	%r128, %r128, 1;
	st.shared.u32 	[%r2], %r128;
$L__BB0_30:
	add.s32 	%r143, %r143, 4;
$L__BB0_31:
	setp.eq.s32 	%p18, %r27, 0;
	@%p18 bra 	$L__BB0_41;
	setp.eq.s32 	%p19, %r27, 1;
	@%p19 bra 	$L__BB0_38;
	cvt.u64.u32 	%rd19, %r143;
	add.s64 	%rd20, %rd19, %rd3;
	shl.b64 	%rd21, %rd20, 2;
	add.s64 	%rd8, %rd1, %rd21;
	ld.global.f32 	%f13, [%rd8];
	setp.eq.f32 	%p20, %f13, 0f00000000;
	@%p20 bra 	$L__BB0_35;
	add.s32 	%r128, %r128, 1;
	st.shared.u32 	[%r2], %r128;
$L__BB0_35:
	ld.global.f32 	%f14, [%rd8+4];
	setp.eq.f32 	%p21, %f14, 0f00000000;
	@%p21 bra 	$L__BB0_37;
	add.s32 	%r128, %r128, 1;
	st.shared.u32 	[%r2], %r128;
$L__BB0_37:
	add.s32 	%r143, %r143, 2;
$L__BB0_38:
	and.b32  	%r89, %r79, 1;
	setp.eq.b32 	%p22, %r89, 1;
	not.pred 	%p23, %p22;
	@%p23 bra 	$L__BB0_41;
	cvt.u64.u32 	%rd22, %r143;
	add.s64 	%rd23, %rd22, %rd3;
	shl.b64 	%rd24, %rd23, 2;
	add.s64 	%rd25, %rd1, %rd24;
	ld.global.f32 	%f15, [%rd25];
	setp.eq.f32 	%p24, %f15, 0f00000000;
	@%p24 bra 	$L__BB0_41;
	add.s32 	%r90, %r128, 1;
	st.shared.u32 	[%r2], %r90;
$L__BB0_41:
	bar.sync 	0;
	mul.wide.s32 	%rd26, %r1, 4;
	add.s64 	%rd9, %rd2, %rd26;
	xor.b32  	%r46, %r1, 1;
	setp.le.u32 	%p25, %r46, %r1;
	xor.b32  	%r92, %r84, 4;
	add.s32 	%r47, %r85, %r92;
	xor.b64  	%rd27, %rd26, 4;
	add.s64 	%rd10, %rd2, %rd27;
	@%p25 bra 	$L__BB0_47;
	and.b32  	%r94, %r1, 2;
	setp.ne.s32 	%p26, %r94, 0;
	@%p26 bra 	$L__BB0_45;
	ld.shared.u32 	%r48, [%r2];
	ld.shared.u32 	%r49, [%r47];
	setp.le.s32 	%p28, %r48, %r49;
	@%p28 bra 	$L__BB0_47;
	st.shared.u32 	[%r2], %r49;
	st.shared.u32 	[%r47], %r48;
	ld.global.u32 	%r97, [%rd9];
	ld.global.u32 	%r98, [%rd10];
	st.global.u32 	[%rd9], %r98;
	st.global.u32 	[%rd10], %r97;
	bra.uni 	$L__BB0_47;
$L__BB0_45:
	ld.shared.u32 	%r50, [%r2];
	ld.shared.u32 	%r51, [%r47];
	setp.ge.s32 	%p27, %r50, %r51;
	@%p27 bra 	$L__BB0_47;
	st.shared.u32 	[%r2], %r51;
	st.shared.u32 	[%r47], %r50;
	ld.global.u32 	%r95, [%rd9];
	ld.global.u32 	%r96, [%rd10];
	st.global.u32 	[%rd9], %r96;
	st.global.u32 	[%rd10], %r95;
$L__BB0_47:
	bar.sync 	0;
	and.b32  	%r52, %r1, 4;
	xor.b32  	%r53, %r1, 2;
	setp.le.u32 	%p29, %r53, %r1;
	xor.b32  	%r100, %r84, 8;
	add.s32 	%r54, %r85, %r100;
	xor.b64  	%rd29, %rd26, 8;
	add.s64 	%rd11, %rd2, %rd29;
	@%p29 bra 	$L__BB0_53;
	setp.eq.s32 	%p30, %r52, 0;
	@%p30 bra 	$L__BB0_51;
	ld.shared.u32 	%r55, [%r2];
	ld.shared.u32 	%r56, [%r54];
	setp.ge.s32 	%p31, %r55, %r56;
	@%p31 bra 	$L__BB0_53;
	st.shared.u32 	[%r2], %r56;
	st.shared.u32 	[%r54], %r55;
	ld.global.u32 	%r102, [%rd9];
	ld.global.u32 	%r103, [%rd11];
	st.global.u32 	[%rd9], %r103;
	st.global.u32 	[%rd11], %r102;
	bra.uni 	$L__BB0_53;
$L__BB0_51:
	ld.shared.u32 	%r57, [%r2];
	ld.shared.u32 	%r58, [%r54];
	setp.le.s32 	%p32, %r57, %r58;
	@%p32 bra 	$L__BB0_53;
	st.shared.u32 	[%r2], %r58;
	st.shared.u32 	[%r54], %r57;
	ld.global.u32 	%r104, [%rd9];
	ld.global.u32 	%r105, [%rd11];
	st.global.u32 	[%rd9], %r105;
	st.global.u32 	[%rd11], %r104;
$L__BB0_53:
	setp.le.u32 	%p33, %r46, %r1;
	bar.sync 	0;
	@%p33 bra 	$L__BB0_59;
	setp.eq.s32 	%p34, %r52, 0;
	@%p34 bra 	$L__BB0_57;
	ld.shared.u32 	%r59, [%r2];
	ld.shared.u32 	%r60, [%r47];
	setp.ge.s32 	%p35, %r59, %r60;
	@%p35 bra 	$L__BB0_59;
	st.shared.u32 	[%r2], %r60;
	st.shared.u32 	[%r47], %r59;
	ld.global.u32 	%r106, [%rd9];
	ld.global.u32 	%r107, [%rd10];
	st.global.u32 	[%rd9], %r107;
	st.global.u32 	[%rd10], %r106;
	bra.uni 	$L__BB0_59;
$L__BB0_57:
	ld.shared.u32 	%r61, [%r2];
	ld.shared.u32 	%r62, [%r47];
	setp.le.s32 	%p36, %r61, %r62;
	@%p36 bra 	$L__BB0_59;
	st.shared.u32 	[%r2], %r62;
	st.shared.u32 	[%r47], %r61;
	ld.global.u32 	%r108, [%rd9];
	ld.global.u32 	%r109, [%rd10];
	st.global.u32 	[%rd9], %r109;
	st.global.u32 	[%rd10], %r108;
$L__BB0_59:
	bar.sync 	0;
	and.b32  	%r63, %r1, 8;
	xor.b32  	%r64, %r1, 4;
	setp.le.u32 	%p37, %r64, %r1;
	@%p37 bra 	$L__BB0_65;
	setp.eq.s32 	%p38, %r63, 0;
	@%p38 bra 	$L__BB0_63;
	ld.shared.u32 	%r65, [%r2];
	shl.b32 	%r110, %r64, 2;
	add.s32 	%r66, %r85, %r110;
	ld.shared.u32 	%r67, [%r66];
	setp.ge.s32 	%p39, %r65, %r67;
	@%p39 bra 	$L__BB0_65;
	st.shared.u32 	[%r2], %r67;
	st.shared.u32 	[%r66], %r65;
	ld.global.u32 	%r112, [%rd9];
	mul.wide.s32 	%rd30, %r64, 4;
	add.s64 	%rd31, %rd2, %rd30;
	ld.global.u32 	%r113, [%rd31];
	st.global.u32 	[%rd9], %r113;
	st.global.u32 	[%rd31], %r112;
	bra.uni 	$L__BB0_65;
$L__BB0_63:
	ld.shared.u32 	%r68, [%r2];
	shl.b32 	%r114, %r64, 2;
	add.s32 	%r69, %r85, %r114;
	ld.shared.u32 	%r70, [%r69];
	setp.le.s32 	%p40, %r68, %r70;
	@%p40 bra 	$L__BB0_65;
	st.shared.u32 	[%r2], %r70;
	st.shared.u32 	[%r69], %r68;
	ld.global.u32 	%r116, [%rd9];
	mul.wide.s32 	%rd32, %r64, 4;
	add.s64 	%rd33, %rd2, %rd32;
	ld.global.u32 	%r117, [%rd33];
	st.global.u32 	[%rd9], %r117;
	st.global.u32 	[%rd33], %r116;
$L__BB0_65:
	setp.le.u32 	%p41, %r53, %r1;
	bar.sync 	0;
	@%p41 bra 	$L__BB0_71;
	setp.eq.s32 	%p42, %r63, 0;
	@%p42 bra 	$L__BB0_69;
	ld.shared.u32 	%r71, [%r2];
	ld.shared.u32 	%r72, [%r54];
	setp.ge.s32 	%p43, %r71, %r72;
	@%p43 bra 	$L__BB0_71;
	st.shared.u32 	[%r2], %r72;
	st.shared.u32 	[%r54], %r71;
	ld.global.u32 	%r118, [%rd9];
	ld.global.u32 	%r119, [%rd11];
	st.global.u32 	[%rd9], %r119;
	st.global.u32 	[%rd11], %r118;
	bra.uni 	$L__BB0_71;
$L__BB0_69:
	ld.shared.u32 	%r73, [%r2];
	ld.shared.u32 	%r74, [%r54];
	setp.le.s32 	%p44, %r73, %r74;
	@%p44 bra 	$L__BB0_71;
	st.shared.u32 	[%r2], %r74;
	st.shared.u32 	[%r54], %r73;
	ld.global.u32 	%r120, [%rd9];
	ld.global.u32 	%r121, [%rd11];
	st.global.u32 	[%rd9], %r121;
	st.global.u32 	[%rd11], %r120;
$L__BB0_71:
	setp.le.u32 	%p45, %r46, %r1;
	bar.sync 	0;
	@%p45 bra 	$L__BB0_77;
	setp.eq.s32 	%p46, %r63, 0;
	@%p46 bra 	$L__BB0_75;
	ld.shared.u32 	%r75, [%r2];
	ld.shared.u32 	%r76, [%r47];
	setp.ge.s32 	%p47, %r75, %r76;
	@%p47 bra 	$L__BB0_77;
	st.shared.u32 	[%r2], %r76;
	st.shared.u32 	[%r47], %r75;
	ld.global.u32 	%r122, [%rd9];
	ld.global.u32 	%r123, [%rd10];
	st.global.u32 	[%rd9], %r123;
	st.global.u32 	[%rd10], %r122;
	bra.uni 	$L__BB0_77;
$L__BB0_75:
	ld.shared.u32 	%r77, [%r2];
	ld.shared.u32 	%r78, [%r47];
	setp.le.s32 	%p48, %r77, %r78;
	@%p48 bra 	$L__BB0_77;
	st.shared.u32 	[%r2], %r78;
	st.shared.u32 	[%r47], %r77;
	ld.global.u32 	%r124, [%rd9];
	ld.global.u32 	%r125, [%rd10];
	st.global.u32 	[%rd9], %r125;
	st.global.u32 	[%rd10], %r124;
$L__BB0_77:
	bar.sync 	0;
	ret;

}


// ===== COMPILED SASS (sm_100) =====

	.target	sm_100

	.elftype	@"ET_EXEC"


//--------------------- .note.nv.tkinfo           --------------------------
	.section	.note.nv.tkinfo,"",@"SHT_NOTE"
	.sectionflags	@"SHF_NOTE_NV_TKINFO"
	.tkinfo
        /*0018*/ 	.word	0x00000002
        /*0030*/ 	.string	""
        /*0030*/ 	.string	"ptxas"
        /*0030*/ 	.string	"Cuda compilation tools, release 13.0, V13.0.88"
        /*0030*/ 	.string	"Build cuda_13.0.r13.0/compiler.36424714_0"
        /*0030*/ 	.string	"-arch sm_100 -m 64 "



//--------------------- .note.nv.cuinfo           --------------------------
	.section	.note.nv.cuinfo,"",@"SHT_NOTE"
	.sectionflags	@"SHF_NOTE_NV_CUINFO"
        /*0018*/ 	.short	0x0002
        /*001a*/ 	.short	0x0064
        /*001c*/ 	.short	0x0082
	.zero		2


//--------------------- .nv.info                  --------------------------
	.section	.nv.info,"",@"SHT_CUDA_INFO"
	.align	4


	//----- nvinfo : EIATTR_REGCOUNT
	.align		4
        /*0000*/ 	.byte	0x04, 0x2f
        /*0002*/ 	.short	(.L_1 - .L_0)
	.align		4
.L_0:
        /*0004*/ 	.word	index@(_Z12bitonic_sortPfiPi)
        /*0008*/ 	.word	0x00000016


	//----- nvinfo : EIATTR_FRAME_SIZE
	.align		4
.L_1:
        /*000c*/ 	.byte	0x04, 0x11
        /*000e*/ 	.short	(.L_3 - .L_2)
	.align		4
.L_2:
        /*0010*/ 	.word	index@(_Z12bitonic_sortPfiPi)
        /*0014*/ 	.word	0x00000000


	//----- nvinfo : EIATTR_MIN_STACK_SIZE
	.align		4
.L_3:
        /*0018*/ 	.byte	0x04, 0x12
        /*001a*/ 	.short	(.L_5 - .L_4)
	.align		4
.L_4:
        /*001c*/ 	.word	index@(_Z12bitonic_sortPfiPi)
        /*0020*/ 	.word	0x00000000
.L_5:


//--------------------- .nv.compat                --------------------------
	.section	.nv.compat,"",@"SHT_CUDA_COMPAT_INFO"
	.align	4
        /*0000*/ 	.byte	0x02, 0x09, 0x00, 0x00, 0x02, 0x02, 0x01, 0x00, 0x02, 0x05, 0x05, 0x00, 0x03, 0x07, 0x01, 0x01
        /*0010*/ 	.byte	0x02, 0x03, 0x00, 0x00, 0x02, 0x06, 0x01, 0x00, 0x04, 0x0b, 0x08, 0x00, 0x09, 0x00, 0x00, 0x00
        /*0020*/ 	.byte	0x00, 0x00, 0x00, 0x00


//--------------------- .nv.info._Z12bitonic_sortPfiPi --------------------------
	.section	.nv.info._Z12bitonic_sortPfiPi,"",@"SHT_CUDA_INFO"
	.sectionflags	@""
	.align	4


	//----- nvinfo : EIATTR_CUDA_API_VERSION
	.align		4
        /*0000*/ 	.byte	0x04, 0x37
        /*0002*/ 	.short	(.L_7 - .L_6)
.L_6:
        /*0004*/ 	.word	0x00000082


	//----- nvinfo : EIATTR_KPARAM_INFO
	.align		4
.L_7:
        /*0008*/ 	.byte	0x04, 0x17
        /*000a*/ 	.short	(.L_9 - .L_8)
.L_8:
        /*000c*/ 	.word	0x00000000
        /*0010*/ 	.short	0x0002
        /*0012*/ 	.short	0x0010
        /*0014*/ 	.byte	0x00, 0xf5, 0x21, 0x00


	//----- nvinfo : EIATTR_KPARAM_INFO
	.align		4
.L_9:
        /*0018*/ 	.byte	0x04, 0x17
        /*001a*/ 	.short	(.L_11 - .L_10)
.L_10:
        /*001c*/ 	.word	0x00000000
        /*0020*/ 	.short	0x0001
        /*0022*/ 	.short	0x0008
        /*0024*/ 	.byte	0x00, 0xf0, 0x11, 0x00


	//----- nvinfo : EIATTR_KPARAM_INFO
	.align		4
.L_11:
        /*0028*/ 	.byte	0x04, 0x17
        /*002a*/ 	.short	(.L_13 - .L_12)
.L_12:
        /*002c*/ 	.word	0x00000000
        /*0030*/ 	.short	0x0000
        /*0032*/ 	.short	0x0000
        /*0034*/ 	.byte	0x00, 0xf5, 0x21, 0x00


	//----- nvinfo : EIATTR_SPARSE_MMA_MASK
	.align		4
.L_13:
        /*0038*/ 	.byte	0x03, 0x50
        /*003a*/ 	.short	0x0000


	//----- nvinfo : EIATTR_MAXREG_COUNT
	.align		4
        /*003c*/ 	.byte	0x03, 0x1b
        /*003e*/ 	.short	0x00ff


	//----- nvinfo : EIATTR_NUM_BARRIERS
	.align		4
        /*0040*/ 	.byte	0x02, 0x4c
        /*0042*/ 	.byte	0x01
	.zero		1


	//----- nvinfo : EIATTR_MERCURY_ISA_VERSION
	.align		4
        /*0044*/ 	.byte	0x03, 0x5f
        /*0046*/ 	.short	0x0101


	//----- nvinfo : EIATTR_VRC_CTA_INIT_COUNT
	.align		4
        /*0048*/ 	.byte	0x02, 0x4a
	.zero		1
	.zero		1


	//----- nvinfo : EIATTR_EXIT_INSTR_OFFSETS
	.align		4
        /*004c*/ 	.byte	0x04, 0x1c
        /*004e*/ 	.short	(.L_15 - .L_14)


	//   ....[0]....
.L_14:
        /*0050*/ 	.word	0x00001390


	//----- nvinfo : EIATTR_CRS_STACK_SIZE
	.align		4
.L_15:
        /*0054*/ 	.byte	0x04, 0x1e
        /*0056*/ 	.short	(.L_17 - .L_16)
.L_16:
        /*0058*/ 	.word	0x00000000


	//----- nvinfo : EIATTR_CBANK_PARAM_SIZE
	.align		4
.L_17:
        /*005c*/ 	.byte	0x03, 0x19
        /*005e*/ 	.short	0x0018


	//----- nvinfo : EIATTR_PARAM_CBANK
	.align		4
        /*0060*/ 	.byte	0x04, 0x0a
        /*0062*/ 	.short	(.L_19 - .L_18)
	.align		4
.L_18:
        /*0064*/ 	.word	index@(.nv.constant0._Z12bitonic_sortPfiPi)
        /*0068*/ 	.short	0x0380
        /*006a*/ 	.short	0x0018


	//----- nvinfo : EIATTR_SW_WAR
	.align		4
.L_19:
        /*006c*/ 	.byte	0x04, 0x36
        /*006e*/ 	.short	(.L_21 - .L_20)
.L_20:
        /*0070*/ 	.word	0x00000008
.L_21:


//--------------------- .nv.callgraph             --------------------------
	.section	.nv.callgraph,"",@"SHT_CUDA_CALLGRAPH"
	.align	4
	.sectionentsize	8
	.align		4
        /*0000*/ 	.word	0x00000000
	.align		4
        /*0004*/ 	.word	0xffffffff
	.align		4
        /*0008*/ 	.word	0x00000000
	.align		4
        /*000c*/ 	.word	0xfffffffe
	.align		4
        /*0010*/ 	.word	0x00000000
	.align		4
        /*0014*/ 	.word	0xfffffffd
	.align		4
        /*0018*/ 	.word	0x00000000
	.align		4
        /*001c*/ 	.word	0xfffffffc


//--------------------- .text._Z12bitonic_sortPfiPi --------------------------
	.section	.text._Z12bitonic_sortPfiPi,"ax",@progbits
	.align	128
        .global         _Z12bitonic_sortPfiPi
        .type           _Z12bitonic_sortPfiPi,@function
        .size           _Z12bitonic_sortPfiPi,(.L_x_24 - _Z12bitonic_sortPfiPi)
        .other          _Z12bitonic_sortPfiPi,@"STO_CUDA_ENTRY STV_DEFAULT"
_Z12bitonic_sortPfiPi:
.text._Z12bitonic_sortPfiPi:
[----:B------:R-:W-:Y:S01]  /*0000*/  LDC R1, c[0x0][0x37c] ;  /* 0x0000df00ff017b82 */ /* 0x000fe20000000800 */
[----:B------:R-:W0:Y:S07]  /*0010*/  S2R R3, SR_TID.X ;  /* 0x0000000000037919 */ /* 0x000e2e0000002100 */
[----:B------:R-:W0:Y:S01]  /*0020*/  S2UR UR6, SR_CTAID.X ;  /* 0x00000000000679c3 */ /* 0x000e220000002500 */
[----:B------:R-:W-:Y:S01]  /*0030*/  UMOV UR4, 0x400 ;  /* 0x0000040000047882 */ /* 0x000fe20000000000 */
[----:B------:R-:W1:Y:S06]  /*0040*/  LDCU.64 UR10, c[0x0][0x358] ;  /* 0x00006b00ff0a77ac */ /* 0x000e6c0008000a00 */
[----:B------:R-:W0:Y:S08]  /*0050*/  LDC R2, c[0x0][0x360] ;  /* 0x0000d800ff027b82 */ /* 0x000e300000000800 */
[----:B------:R-:W2:Y:S01]  /*0060*/  S2UR UR5, SR_CgaCtaId ;  /* 0x00000000000579c3 */ /* 0x000ea20000008800 */
[----:B0-----:R-:W-:Y:S01]  /*0070*/  IMAD R2, R2, UR6, R3 ;  /* 0x0000000602027c24 */ /* 0x001fe2000f8e0203 */
[----:B------:R-:W0:Y:S03]  /*0080*/  LDCU UR6, c[0x0][0x388] ;  /* 0x00007100ff0677ac */ /* 0x000e260008000800 */
[----:B------:R-:W-:Y:S01]  /*0090*/  IMAD.SHL.U32 R0, R2, 0x4, RZ ;  /* 0x0000000402007824 */ /* 0x000fe200078e00ff */
[----:B--2---:R-:W-:-:S09]  /*00a0*/  ULEA UR5, UR5, UR4, 0x18 ;  /* 0x0000000405057291 */ /* 0x004fd2000f8ec0ff */
[----:B------:R2:W-:Y:S01]  /*00b0*/  STS [R0+UR5], RZ ;  /* 0x000000ff00007988 */ /* 0x0005e20008000805 */
[----:B0-----:R-:W-:-:S09]  /*00c0*/  UISETP.GE.AND UP0, UPT, UR6, 0x1, UPT ;  /* 0x000000010600788c */ /* 0x001fd2000bf06270 */
[----:B-12---:R-:W-:Y:S05]  /*00d0*/  BRA.U !UP0, `(.L_x_0) ;  /* 0x0000000508b87547 */ /* 0x006fea000b800000 */
[----:B------:R-:W-:Y:S02]  /*00e0*/  UISETP.GE.U32.AND UP1, UPT, UR6, 0x8, UPT ;  /* 0x000000080600788c */ /* 0x000fe4000bf26070 */
[----:B------:R-:W-:Y:S01]  /*00f0*/  IMAD R5, R2, UR6, RZ ;  /* 0x0000000602057c24 */ /* 0x000fe2000f8e02ff */
[----:B------:R-:W-:Y:S01]  /*0100*/  ULOP3.LUT UR7, UR6, 0x7, URZ, 0xc0, !UPT ;  /* 0x0000000706077892 */ /* 0x000fe2000f8ec0ff */
[----:B------:R-:W-:Y:S01]  /*0110*/  IMAD.MOV.U32 R3, RZ, RZ, RZ ;  /* 0x000000ffff037224 */ /* 0x000fe200078e00ff */
[----:B------:R-:W-:Y:S02]  /*0120*/  UMOV UR4, URZ ;  /* 0x000000ff00047c82 */ /* 0x000fe40008000000 */
[----:B------:R-:W-:Y:S01]  /*0130*/  SHF.R.S32.HI R4, RZ, 0x1f, R5 ;  /* 0x0000001fff047819 */ /* 0x000fe20000011405 */
[----:B------:R-:W-:Y:S01]  /*0140*/  UISETP.NE.AND UP0, UPT, UR7, URZ, UPT ;  /* 0x000000ff0700728c */ /* 0x000fe2000bf05270 */
[----:B------:R-:W-:Y:S10]  /*0150*/  BRA.U !UP1, `(.L_x_1) ;  /* 0x0000000109b47547 */ /* 0x000ff4000b800000 */
[----:B------:R-:W0:Y:S01]  /*0160*/  LDCU.64 UR8, c[0x0][0x380] ;  /* 0x00007000ff0877ac */ /* 0x000e220008000a00 */
[----:B------:R-:W-:Y:S01]  /*0170*/  IMAD.MOV.U32 R3, RZ, RZ, RZ ;  /* 0x000000ffff037224 */ /* 0x000fe200078e00ff */
[----:B------:R-:W-:-:S04]  /*0180*/  ULOP3.LUT UR4, UR6, 0x7ffffff8, URZ, 0xc0, !UPT ;  /* 0x7ffffff806047892 */ /* 0x000fc8000f8ec0ff */
[----:B------:R-:W-:Y:S01]  /*0190*/  UIADD3 UR6, UPT, UPT, -UR4, URZ, URZ ;  /* 0x000000ff04067290 */ /* 0x000fe2000fffe1ff */
[----:B0-----:R-:W-:-:S04]  /*01a0*/  LEA R6, P0, R5, UR8, 0x2 ;  /* 0x0000000805067c11 */ /* 0x001fc8000f8010ff */
[----:B------:R-:W-:Y:S02]  /*01b0*/  IADD3 R6, P1, PT, R6, 0x10, RZ ;  /* 0x0000001006067810 */ /* 0x000fe40007f3e0ff */
[----:B------:R-:W-:-:S05]  /*01c0*/  LEA.HI.X R7, R5, UR9, R4, 0x2, P0 ;  /* 0x0000000905077c11 */ /* 0x000fca00080f1404 */
[----:B------:R-:W-:-:S07]  /*01d0*/  IMAD.X R7, RZ, RZ, R7, P1 ;  /* 0x000000ffff077224 */ /* 0x000fce00008e0607 */
.L_x_2:
[----:B------:R-:W2:Y:S04]  /*01e0*/  LDG.E R15, desc[UR10][R6.64+-0x10] ;  /* 0xfffff00a060f7981 */ /* 0x000ea8000c1e1900 */
[----:B------:R-:W3:Y:S04]  /*01f0*/  LDG.E R8, desc[UR10][R6.64+-0xc] ;  /* 0xfffff40a06087981 */ /* 0x000ee8000c1e1900 */
[----:B------:R-:W4:Y:S04]  /*0200*/  LDG.E R9, desc[UR10][R6.64+-0x8] ;  /* 0xfffff80a06097981 */ /* 0x000f28000c1e1900 */
[----:B------:R-:W5:Y:S04]  /*0210*/  LDG.E R10, desc[UR10][R6.64+-0x4] ;  /* 0xfffffc0a060a7981 */ /* 0x000f68000c1e1900 */
[----:B------:R-:W5:Y:S04]  /*0220*/  LDG.E R11, desc[UR10][R6.64] ;  /* 0x0000000a060b7981 */ /* 0x000f68000c1e1900 */
[----:B------:R-:W5:Y:S04]  /*0230*/  LDG.E R12, desc[UR10][R6.64+0x4] ;  /* 0x0000040a060c7981 */ /* 0x000f68000c1e1900 */
[----:B------:R-:W5:Y:S04]  /*0240*/  LDG.E R13, desc[UR10][R6.64+0x8] ;  /* 0x0000080a060d7981 */ /* 0x000f68000c1e1900 */
[----:B------:R-:W5:Y:S01]  /*0250*/  LDG.E R14, desc[UR10][R6.64+0xc] ;  /* 0x00000c0a060e7981 */ /* 0x000f62000c1e1900 */
[----:B------:R-:W-:-:S04]  /*0260*/  UIADD3 UR6, UPT, UPT, UR6, 0x8, URZ ;  /* 0x0000000806067890 */ /* 0x000fc8000fffe0ff */
[----:B------:R-:W-:Y:S01]  /*0270*/  UISETP.NE.AND UP1, UPT, UR6, URZ, UPT ;  /* 0x000000ff0600728c */ /* 0x000fe2000bf25270 */
[----:B--2---:R-:W-:Y:S02]  /*0280*/  FSETP.NEU.AND P2, PT, R15, RZ, PT ;  /* 0x000000ff0f00720b */ /* 0x004fe40003f4d000 */
[----:B---3--:R-:W-:Y:S02]  /*0290*/  FSETP.NEU.AND P3, PT, R8, RZ, PT ;  /* 0x000000ff0800720b */ /* 0x008fe40003f6d000 */
[----:B----4-:R-:W-:Y:S02]  /*02a0*/  FSETP.NEU.AND P0, PT, R9, RZ, PT ;  /* 0x000000ff0900720b */ /* 0x010fe40003f0d000 */
[----:B-----5:R-:W-:-:S07]  /*02b0*/  FSETP.NEU.AND P1, PT, R10, RZ, PT ;  /* 0x000000ff0a00720b */ /* 0x020fce0003f2d000 */
[----:B0-----:R-:W-:-:S05]  /*02c0*/  @P2 VIADD R3, R3, 0x1 ;  /* 0x0000000103032836 */ /* 0x001fca0000000000 */
[----:B------:R0:W-:Y:S01]  /*02d0*/  @P2 STS [R0+UR5], R3 ;  /* 0x0000000300002988 */ /* 0x0001e20008000805 */
[----:B------:R-:W-:Y:S01]  /*02e0*/  FSETP.NEU.AND P2, PT, R11, RZ, PT ;  /* 0x000000ff0b00720b */ /* 0x000fe20003f4d000 */
        /* <DEDUP_REMOVED lines=10> */
[----:B------:R0:W-:Y:S02]  /*0390*/  @P2 STS [R0+UR5], R3 ;  /* 0x0000000300002988 */ /* 0x0001e40008000805 */
[----:B0-----:R-:W-:-:S05]  /*03a0*/  @P3 VIADD R3, R3, 0x1 ;  /* 0x0000000103033836 */ /* 0x001fca0000000000 */
[----:B------:R0:W-:Y:S02]  /*03b0*/  @P3 STS [R0+UR5], R3 ;  /* 0x0000000300003988 */ /* 0x0001e40008000805 */
[----:B0-----:R-:W-:-:S05]  /*03c0*/  @P0 VIADD R3, R3, 0x1 ;  /* 0x0000000103030836 */ /* 0x001fca0000000000 */
[----:B------:R0:W-:Y:S01]  /*03d0*/  @P0 STS [R0+UR5], R3 ;  /* 0x0000000300000988 */ /* 0x0001e20008000805 */
[----:B------:R-:W-:-:S05]  /*03e0*/  IADD3 R6, P0, PT, R6, 0x20, RZ ;  /* 0x0000002006067810 */ /* 0x000fca0007f1e0ff */
[----:B------:R-:W-:Y:S02]  /*03f0*/  IMAD.X R7, RZ, RZ, R7, P0 ;  /* 0x000000ffff077224 */ /* 0x000fe400000e0607 */
[----:B0-----:R-:W-:-:S05]  /*0400*/  @P1 VIADD R3, R3, 0x1 ;  /* 0x0000000103031836 */ /* 0x001fca0000000000 */
[----:B------:R0:W-:Y:S01]  /*0410*/  @P1 STS [R0+UR5], R3 ;  /* 0x0000000300001988 */ /* 0x0001e20008000805 */
[----:B------:R-:W-:Y:S05]  /*0420*/  BRA.U UP1, `(.L_x_2) ;  /* 0xfffffffd016c7547 */ /* 0x000fea000b83ffff */
.L_x_1:
[----:B------:R-:W-:Y:S05]  /*0430*/  BRA.U !UP0, `(.L_x_0) ;  /* 0x0000000108e07547 */ /* 0x000fea000b800000 */
[----:B------:R-:W1:Y:S01]  /*0440*/  LDCU UR6, c[0x0][0x388] ;  /* 0x00007100ff0677ac */ /* 0x000e620008000800 */
[----:B------:R-:W-:Y:S02]  /*0450*/  UISETP.GE.U32.AND UP0, UPT, UR7, 0x4, UPT ;  /* 0x000000040700788c */ /* 0x000fe4000bf06070 */
[----:B-1----:R-:W-:-:S04]  /*0460*/  ULOP3.LUT UR8, UR6, 0x3, URZ, 0xc0, !UPT ;  /* 0x0000000306087892 */ /* 0x002fc8000f8ec0ff */
[----:B------:R-:W-:-:S03]  /*0470*/  UISETP.NE.AND UP1, UPT, UR8, URZ, UPT ;  /* 0x000000ff0800728c */ /* 0x000fc6000bf25270 */
[----:B------:R-:W-:Y:S08]  /*0480*/  BRA.U !UP0, `(.L_x_3) ;  /* 0x0000000108587547 */ /* 0x000ff0000b800000 */
[----:B------:R-:W1:Y:S01]  /*0490*/  LDCU.64 UR12, c[0x0][0x380] ;  /* 0x00007000ff0c77ac */ /* 0x000e620008000a00 */
[----:B------:R-:W-:-:S05]  /*04a0*/  IADD3 R7, P0, PT, R5, UR4, RZ ;  /* 0x0000000405077c10 */ /* 0x000fca000ff1e0ff */
[----:B------:R-:W-:Y:S01]  /*04b0*/  IMAD.X R8, RZ, RZ, R4, P0 ;  /* 0x000000ffff087224 */ /* 0x000fe200000e0604 */
[----:B-1----:R-:W-:-:S04]  /*04c0*/  LEA R6, P0, R7, UR12, 0x2 ;  /* 0x0000000c07067c11 */ /* 0x002fc8000f8010ff */
[----:B------:R-:W-:-:S05]  /*04d0*/  LEA.HI.X R7, R7, UR13, R8, 0x2, P0 ;  /* 0x0000000d07077c11 */ /* 0x000fca00080f1408 */
[----:B------:R-:W2:Y:S04]  /*04e0*/  LDG.E R11, desc[UR10][R6.64] ;  /* 0x0000000a060b7981 */ /* 0x000ea8000c1e1900 */
[----:B------:R-:W3:Y:S04]  /*04f0*/  LDG.E R8, desc[UR10][R6.64+0x4] ;  /* 0x0000040a06087981 */ /* 0x000ee8000c1e1900 */
[----:B------:R-:W4:Y:S04]  /*0500*/  LDG.E R9, desc[UR10][R6.64+0x8] ;  /* 0x0000080a06097981 */ /* 0x000f28000c1e1900 */
[----:B------:R-:W5:Y:S01]  /*0510*/  LDG.E R10, desc[UR10][R6.64+0xc] ;  /* 0x00000c0a060a7981 */ /* 0x000f62000c1e1900 */
[----:B------:R-:W-:Y:S01]  /*0520*/  UIADD3 UR4, UPT, UPT, UR4, 0x4, URZ ;  /* 0x0000000404047890 */ /* 0x000fe2000fffe0ff */
[----:B--2---:R-:W-:-:S02]  /*0530*/  FSETP.NEU.AND P0, PT, R11, RZ, PT ;  /* 0x000000ff0b00720b */ /* 0x004fc40003f0d000 */
[----:B---3--:R-:W-:Y:S02]  /*0540*/  FSETP.NEU.AND P1, PT, R8, RZ, PT ;  /* 0x000000ff0800720b */ /* 0x008fe40003f2d000 */
[----:B----4-:R-:W-:Y:S02]  /*0550*/  FSETP.NEU.AND P2, PT, R9, RZ, PT ;  /* 0x000000ff0900720b */ /* 0x010fe40003f4d000 */
[----:B-----5:R-:W-:-:S07]  /*0560*/  FSETP.NEU.AND P3, PT, R10, RZ, PT ;  /* 0x000000ff0a00720b */ /* 0x020fce0003f6d000 */
[----:B0-----:R-:W-:-:S05]  /*0570*/  @P0 VIADD R3, R3, 0x1 ;  /* 0x0000000103030836 */ /* 0x001fca0000000000 */
[----:B------:R0:W-:Y:S02]  /*0580*/  @P0 STS [R0+UR5], R3 ;  /* 0x0000000300000988 */ /* 0x0001e40008000805 */
[----:B0-----:R-:W-:-:S05]  /*0590*/  @P1 VIADD R3, R3, 0x1 ;  /* 0x0000000103031836 */ /* 0x001fca0000000000 */
[----:B------:R0:W-:Y:S02]  /*05a0*/  @P1 STS [R0+UR5], R3 ;  /* 0x0000000300001988 */ /* 0x0001e40008000805 */
[----:B0-----:R-:W-:-:S05]  /*05b0*/  @P2 VIADD R3, R3, 0x1 ;  /* 0x0000000103032836 */ /* 0x001fca0000000000 */
[----:B------:R0:W-:Y:S02]  /*05c0*/  @P2 STS [R0+UR5], R3 ;  /* 0x0000000300002988 */ /* 0x0001e40008000805 */
[----:B0-----:R-:W-:-:S05]  /*05d0*/  @P3 VIADD R3, R3, 0x1 ;  /* 0x0000000103033836 */ /* 0x001fca0000000000 */
[----:B------:R1:W-:Y:S02]  /*05e0*/  @P3 STS [R0+UR5], R3 ;  /* 0x0000000300003988 */ /* 0x0003e40008000805 */
.L_x_3:
[----:B------:R-:W-:Y:S05]  /*05f0*/  BRA.U !UP1, `(.L_x_0) ;  /* 0x0000000109707547 */ /* 0x000fea000b800000 */
[----:B------:R-:W-:Y:S02]  /*0600*/  UISETP.NE.AND UP0, UPT, UR8, 0x1, UPT ;  /* 0x000000010800788c */ /* 0x000fe4000bf05270 */
[----:B------:R-:W-:-:S04]  /*0610*/  ULOP3.LUT UR6, UR6, 0x1, URZ, 0xc0, !UPT ;  /* 0x0000000106067892 */ /* 0x000fc8000f8ec0ff */
[----:B------:R-:W-:-:S03]  /*0620*/  UISETP.NE.U32.AND UP1, UPT, UR6, 0x1, UPT ;  /* 0x000000010600788c */ /* 0x000fc6000bf25070 */
[----:B------:R-:W-:Y:S08]  /*0630*/  BRA.U !UP0, `(.L_x_4) ;  /* 0x0000000108387547 */ /* 0x000ff0000b800000 */
[----:B------:R-:W2:Y:S01]  /*0640*/  LDCU.64 UR6, c[0x0][0x380] ;  /* 0x00007000ff0677ac */ /* 0x000ea20008000a00 */
[----:B------:R-:W-:-:S05]  /*0650*/  IADD3 R7, P0, PT, R5, UR4, RZ ;  /* 0x0000000405077c10 */ /* 0x000fca000ff1e0ff */
[----:B------:R-:W-:Y:S01]  /*0660*/  IMAD.X R8, RZ, RZ, R4, P0 ;  /* 0x000000ffff087224 */ /* 0x000fe200000e0604 */
[----:B--2---:R-:W-:-:S04]  /*0670*/  LEA R6, P0, R7, UR6, 0x2 ;  /* 0x0000000607067c11 */ /* 0x004fc8000f8010ff */
[----:B------:R-:W-:-:S05]  /*0680*/  LEA.HI.X R7, R7, UR7, R8, 0x2, P0 ;  /* 0x0000000707077c11 */ /* 0x000fca00080f1408 */
[----:B------:R-:W2:Y:S04]  /*0690*/  LDG.E R9, desc[UR10][R6.64] ;  /* 0x0000000a06097981 */ /* 0x000ea8000c1e1900 */
[----:B------:R-:W3:Y:S01]  /*06a0*/  LDG.E R8, desc[UR10][R6.64+0x4] ;  /* 0x0000040a06087981 */ /* 0x000ee2000c1e1900 */
[----:B------:R-:W-:Y:S01]  /*06b0*/  UIADD3 UR4, UPT, UPT, UR4, 0x2, URZ ;  /* 0x0000000204047890 */ /* 0x000fe2000fffe0ff */
[----:B--2---:R-:W-:Y:S02]  /*06c0*/  FSETP.NEU.AND P0, PT, R9, RZ, PT ;  /* 0x000000ff0900720b */ /* 0x004fe40003f0d000 */
[----:B---3--:R-:W-:-:S11]  /*06d0*/  FSETP.NEU.AND P1, PT, R8, RZ, PT ;  /* 0x000000ff0800720b */ /* 0x008fd60003f2d000 */
[----:B01----:R-:W-:-:S05]  /*06e0*/  @P0 VIADD R3, R3, 0x1 ;  /* 0x0000000103030836 */ /* 0x003fca0000000000 */
[----:B------:R0:W-:Y:S02]  /*06f0*/  @P0 STS [R0+UR5], R3 ;  /* 0x0000000300000988 */ /* 0x0001e40008000805 */
[----:B0-----:R-:W-:-:S05]  /*0700*/  @P1 VIADD R3, R3, 0x1 ;  /* 0x0000000103031836 */ /* 0x001fca0000000000 */
[----:B------:R2:W-:Y:S02]  /*0710*/  @P1 STS [R0+UR5], R3 ;  /* 0x0000000300001988 */ /* 0x0005e40008000805 */
.L_x_4:
[----:B------:R-:W-:Y:S05]  /*0720*/  BRA.U UP1, `(.L_x_0) ;  /* 0x0000000101247547 */ /* 0x000fea000b800000 */
[----:B------:R-:W3:Y:S01]  /*0730*/  LDCU.64 UR6, c[0x0][0x380] ;  /* 0x00007000ff0677ac */ /* 0x000ee20008000a00 */
[----:B------:R-:W-:-:S05]  /*0740*/  IADD3 R5, P0, PT, R5, UR4, RZ ;  /* 0x0000000405057c10 */ /* 0x000fca000ff1e0ff */
[----:B------:R-:W-:Y:S01]  /*0750*/  IMAD.X R6, RZ, RZ, R4, P0 ;  /* 0x000000ffff067224 */ /* 0x000fe200000e0604 */
[----:B---3--:R-:W-:-:S04]  /*0760*/  LEA R4, P0, R5, UR6, 0x2 ;  /* 0x0000000605047c11 */ /* 0x008fc8000f8010ff */
[----:B------:R-:W-:-:S05]  /*0770*/  LEA.HI.X R5, R5, UR7, R6, 0x2, P0 ;  /* 0x0000000705057c11 */ /* 0x000fca00080f1406 */
[----:B------:R-:W3:Y:S02]  /*0780*/  LDG.E R4, desc[UR10][R4.64] ;  /* 0x0000000a04047981 */ /* 0x000ee4000c1e1900 */
[----:B---3--:R-:W-:-:S13]  /*0790*/  FSETP.NEU.AND P0, PT, R4, RZ, PT ;  /* 0x000000ff0400720b */ /* 0x008fda0003f0d000 */
[----:B012---:R-:W-:-:S05]  /*07a0*/  @P0 VIADD R3, R3, 0x1 ;  /* 0x0000000103030836 */ /* 0x007fca0000000000 */
[----:B------:R3:W-:Y:S02]  /*07b0*/  @P0 STS [R0+UR5], R3 ;  /* 0x0000000300000988 */ /* 0x0007e40008000805 */
.L_x_0:
[----:B------:R-:W4:Y:S01]  /*07c0*/  LDCU.64 UR6, c[0x0][0x390] ;  /* 0x00007200ff0677ac */ /* 0x000f220008000a00 */
[C---:B0123--:R-:W-:Y:S01]  /*07d0*/  LOP3.LUT R3, R2.reuse, 0x1, RZ, 0x3c, !PT ;  /* 0x0000000102037812 */ /* 0x04ffe200078e3cff */
[----:B------:R-:W-:Y:S01]  /*07e0*/  IMAD.WIDE R14, R2, 0x4, RZ ;  /* 0x00000004020e7825 */ /* 0x000fe200078e02ff */
[----:B------:R-:W-:Y:S01]  /*07f0*/  BSSY.RECONVERGENT B0, `(.L_x_5) ;  /* 0x0000021000007945 */ /* 0x000fe20003800200 */
[----:B------:R-:W-:Y:S01]  /*0800*/  BAR.SYNC.DEFER_BLOCKING 0x0 ;  /* 0x0000000000007b1d */ /* 0x000fe20000010000 */
[----:B------:R-:W-:Y:S02]  /*0810*/  ISETP.GT.U32.AND P0, PT, R3, R2, PT ;  /* 0x000000020300720c */ /* 0x000fe40003f04070 */
[----:B------:R-:W-:Y:S02]  /*0820*/  LOP3.LUT R4, R14, 0x4, RZ, 0x3c, !PT ;  /* 0x000000040e047812 */ /* 0x000fe400078e3cff */
[----:B------:R-:W-:Y:S02]  /*0830*/  LOP3.LUT R3, R0, 0x4, RZ, 0x3c, !PT ;  /* 0x0000000400037812 */ /* 0x000fe400078e3cff */
[----:B----4-:R-:W-:-:S02]  /*0840*/  IADD3 R6, P1, PT, R14, UR6, RZ ;  /* 0x000000060e067c10 */ /* 0x010fc4000ff3e0ff */
[----:B------:R-:W-:Y:S02]  /*0850*/  IADD3 R4, P2, PT, R4, UR6, RZ ;  /* 0x0000000604047c10 */ /* 0x000fe4000ff5e0ff */
[C---:B------:R-:W-:Y:S02]  /*0860*/  IADD3.X R7, PT, PT, R15.reuse, UR7, RZ, P1, !PT ;  /* 0x000000070f077c10 */ /* 0x040fe40008ffe4ff */
[----:B------:R-:W-:Y:S01]  /*0870*/  IADD3.X R5, PT, PT, R15, UR7, RZ, P2, !PT ;  /* 0x000000070f057c10 */ /* 0x000fe200097fe4ff */
[----:B------:R-:W-:Y:S08]  /*0880*/  @!P0 BRA `(.L_x_6) ;  /* 0x00000000005c8947 */ /* 0x000ff00003800000 */
[----:B------:R-:W-:-:S13]  /*0890*/  LOP3.LUT P1, RZ, R2, 0x2, RZ, 0xc0, !PT ;  /* 0x0000000202ff7812 */ /* 0x000fda000782c0ff */
[----:B------:R-:W-:Y:S05]  /*08a0*/  @P1 BRA `(.L_x_7) ;  /* 0x00000000002c1947 */ /* 0x000fea0003800000 */
[----:B------:R-:W-:Y:S04]  /*08b0*/  LDS R8, [R0+UR5] ;  /* 0x0000000500087984 */ /* 0x000fe80008000800 */
[----:B------:R-:W0:Y:S02]  /*08c0*/  LDS R9, [R3+UR5] ;  /* 0x0000000503097984 */ /* 0x000e240008000800 */
[----:B0-----:R-:W-:-:S13]  /*08d0*/  ISETP.GT.AND P1, PT, R8, R9, PT ;  /* 0x000000090800720c */ /* 0x001fda0003f24270 */
[----:B------:R-:W-:Y:S05]  /*08e0*/  @!P1 BRA `(.L_x_6) ;  /* 0x0000000000449947 */ /* 0x000fea0003800000 */
[----:B------:R-:W2:Y:S04]  /*08f0*/  LDG.E R13, desc[UR10][R4.64] ;  /* 0x0000000a040d7981 */ /* 0x000ea8000c1e1900 */
[----:B------:R-:W3:Y:S04]  /*0900*/  LDG.E R11, desc[UR10][R6.64] ;  /* 0x0000000a060b7981 */ /* 0x000ee8000c1e1900 */
[----:B------:R1:W-:Y:S04]  /*0910*/  STS [R0+UR5], R9 ;  /* 0x0000000900007988 */ /* 0x0003e80008000805 */
[----:B------:R1:W-:Y:S04]  /*0920*/  STS [R3+UR5], R8 ;  /* 0x0000000803007988 */ /* 0x0003e80008000805 */
[----:B--2---:R1:W-:Y:S04]  /*0930*/  STG.E desc[UR10][R6.64], R13 ;  /* 0x0000000d06007986 */ /* 0x0043e8000c10190a */
[----:B---3--:R1:W-:Y:S01]  /*0940*/  STG.E desc[UR10][R4.64], R11 ;  /* 0x0000000b04007986 */ /* 0x0083e2000c10190a */
[----:B------:R-:W-:Y:S05]  /*0950*/  BRA `(.L_x_6) ;  /* 0x0000000000287947 */ /* 0x000fea0003800000 */
.L_x_7:
[----:B------:R-:W-:Y:S04]  /*0960*/  LDS R8, [R0+UR5] ;  /* 0x0000000500087984 */ /* 0x000fe80008000800 */
[----:B------:R-:W0:Y:S02]  /*0970*/  LDS R11, [R3+UR5] ;  /* 0x00000005030b7984 */ /* 0x000e240008000800 */
[----:B0-----:R-:W-:-:S13]  /*0980*/  ISETP.GE.AND P1, PT, R8, R11, PT ;  /* 0x0000000b0800720c */ /* 0x001fda0003f26270 */
[----:B------:R-:W-:Y:S05]  /*0990*/  @P1 BRA `(.L_x_6) ;  /* 0x0000000000181947 */ /* 0x000fea0003800000 */
[----:B------:R-:W2:Y:S04]  /*09a0*/  LDG.E R13, desc[UR10][R4.64] ;  /* 0x0000000a040d7981 */ /* 0x000ea8000c1e1900 */
[----:B------:R-:W3:Y:S04]  /*09b0*/  LDG.E R9, desc[UR10][R6.64] ;  /* 0x0000000a06097981 */ /* 0x000ee8000c1e1900 */
[----:B------:R0:W-:Y:S04]  /*09c0*/  STS [R0+UR5], R11 ;  /* 0x0000000b00007988 */ /* 0x0001e80008000805 */
[----:B------:R0:W-:Y:S04]  /*09d0*/  STS [R3+UR5], R8 ;  /* 0x0000000803007988 */ /* 0x0001e80008000805 */
[----:B--2---:R0:W-:Y:S04]  /*09e0*/  STG.E desc[UR10][R6.64], R13 ;  /* 0x0000000d06007986 */ /* 0x0041e8000c10190a */
[----:B---3--:R0:W-:Y:S02]  /*09f0*/  STG.E desc[UR10][R4.64], R9 ;  /* 0x0000000904007986 */ /* 0x0081e4000c10190a */
.L_x_6:
[----:B------:R-:W-:Y:S05]  /*0a00*/  BSYNC.RECONVERGENT B0 ;  /* 0x0000000000007941 */ /* 0x000fea0003800200 */
.L_x_5:
[----:B01----:R-:W-:Y:S01]  /*0a10*/  LOP3.LUT R9, R2, 0x2, RZ, 0x3c, !PT ;  /* 0x0000000202097812 */ /* 0x003fe200078e3cff */
[----:B------:R-:W-:Y:S01]  /*0a20*/  BAR.SYNC.DEFER_BLOCKING 0x0 ;  /* 0x0000000000007b1d */ /* 0x000fe20000010000 */
[----:B------:R-:W-:Y:S02]  /*0a30*/  LOP3.LUT R8, R14, 0x8, RZ, 0x3c, !PT ;  /* 0x000000080e087812 */ /* 0x000fe400078e3cff */
[----:B------:R-:W-:Y:S02]  /*0a40*/  ISETP.GT.U32.AND P1, PT, R9, R2, PT ;  /* 0x000000020900720c */ /* 0x000fe40003f24070 */
[----:B------:R-:W-:Y:S01]  /*0a50*/  IADD3 R8, P2, PT, R8, UR6, RZ ;  /* 0x0000000608087c10 */ /* 0x000fe2000ff5e0ff */
[----:B------:R-:W-:Y:S01]  /*0a60*/  BSSY.RECONVERGENT B0, `(.L_x_8) ;  /* 0x000001c000007945 */ /* 0x000fe20003800200 */
[----:B------:R-:W-:Y:S02]  /*0a70*/  LOP3.LUT R14, R2, 0x4, RZ, 0xc0, !PT ;  /* 0x00000004020e7812 */ /* 0x000fe400078ec0ff */
[----:B------:R-:W-:-:S02]  /*0a80*/  IADD3.X R9, PT, PT, R15, UR7, RZ, P2, !PT ;  /* 0x000000070f097c10 */ /* 0x000fc400097fe4ff */
[----:B------:R-:W-:-:S05]  /*0a90*/  LOP3.LUT R10, R0, 0x8, RZ, 0x3c, !PT ;  /* 0x00000008000a7812 */ /* 0x000fca00078e3cff */
[----:B------:R-:W-:Y:S05]  /*0aa0*/  @!P1 BRA `(.L_x_9) ;  /* 0x00000000005c9947 */ /* 0x000fea0003800000 */
[----:B------:R-:W-:-:S13]  /*0ab0*/  ISETP.NE.AND P2, PT, R14, RZ, PT ;  /* 0x000000ff0e00720c */ /* 0x000fda0003f45270 */
[----:B------:R-:W-:Y:S05]  /*0ac0*/  @!P2 BRA `(.L_x_10) ;  /* 0x00000000002ca947 */ /* 0x000fea0003800000 */
        /* <DEDUP_REMOVED lines=9> */
[----:B---3--:R1:W-:Y:S01]  /*0b60*/  STG.E desc[UR10][R8.64], R13 ;  /* 0x0000000d08007986 */ /* 0x0083e2000c10190a */
[----:B------:R-:W-:Y:S05]  /*0b70*/  BRA `(.L_x_9) ;  /* 0x0000000000287947 */ /* 0x000fea0003800000 */
.L_x_10:
        /* <DEDUP_REMOVED lines=9> */
[----:B---3--:R0:W-:Y:S02]  /*0c10*/  STG.E desc[UR10][R8.64], R13 ;  /* 0x0000000d08007986 */ /* 0x0081e4000c10190a */
.L_x_9:
[----:B------:R-:W-:Y:S05]  /*0c20*/  BSYNC.RECONVERGENT B0 ;  /* 0x0000000000007941 */ /* 0x000fea0003800200 */
.L_x_8:
[----:B------:R-:W-:Y:S06]  /*0c30*/  BAR.SYNC.DEFER_BLOCKING 0x0 ;  /* 0x0000000000007b1d */ /* 0x000fec0000010000 */
[----:B------:R-:W-:Y:S04]  /*0c40*/  BSSY.RECONVERGENT B0, `(.L_x_11) ;  /* 0x0000019000007945 */ /* 0x000fe80003800200 */
[----:B------:R-:W-:Y:S05]  /*0c50*/  @!P0 BRA `(.L_x_12) ;  /* 0x00000000005c8947 */ /* 0x000fea0003800000 */
[----:B------:R-:W-:-:S13]  /*0c60*/  ISETP.NE.AND P2, PT, R14, RZ, PT ;  /* 0x000000ff0e00720c */ /* 0x000fda0003f45270 */
[----:B------:R-:W-:Y:S05]  /*0c70*/  @!P2 BRA `(.L_x_13) ;  /* 0x00000000002ca947 */ /* 0x000fea0003800000 */
[----:B01----:R-:W-:Y:S04]  /*0c80*/  LDS R12, [R0+UR5] ;  /* 0x00000005000c7984 */ /* 0x003fe80008000800 */
        /* <DEDUP_REMOVED lines=10> */
.L_x_13:
[----:B01----:R-:W-:Y:S04]  /*0d30*/  LDS R12, [R0+UR5] ;  /* 0x00000005000c7984 */ /* 0x003fe80008000800 */
        /* <DEDUP_REMOVED lines=9> */
.L_x_12:
[----:B------:R-:W-:Y:S05]  /*0dd0*/  BSYNC.RECONVERGENT B0 ;  /* 0x0000000000007941 */ /* 0x000fea0003800200 */
.L_x_11:
[C---:B01--4-:R-:W-:Y:S01]  /*0de0*/  LOP3.LUT R11, R2.reuse, 0x4, RZ, 0x3c, !PT ;  /* 0x00000004020b7812 */ /* 0x053fe200078e3cff */
[----:B------:R-:W-:Y:S03]  /*0df0*/  BAR.SYNC.DEFER_BLOCKING 0x0 ;  /* 0x0000000000007b1d */ /* 0x000fe60000010000 */
[----:B------:R-:W-:Y:S02]  /*0e00*/  ISETP.GT.U32.AND P2, PT, R11, R2, PT ;  /* 0x000000020b00720c */ /* 0x000fe40003f44070 */
[----:B------:R-:W-:Y:S01]  /*0e10*/  LOP3.LUT R2, R2, 0x8, RZ, 0xc0, !PT ;  /* 0x0000000802027812 */ /* 0x000fe200078ec0ff */
[----:B------:R-:W-:Y:S10]  /*0e20*/  BSSY.RECONVERGENT B0, `(.L_x_14) ;  /* 0x000001f000007945 */ /* 0x000ff40003800200 */
[----:B------:R-:W-:Y:S05]  /*0e30*/  @!P2 BRA `(.L_x_15) ;  /* 0x000000000074a947 */ /* 0x000fea0003800000 */
[----:B------:R-:W-:-:S13]  /*0e40*/  ISETP.NE.AND P2, PT, R2, RZ, PT ;  /* 0x000000ff0200720c */ /* 0x000fda0003f45270 */
[----:B------:R-:W-:Y:S05]  /*0e50*/  @!P2 BRA `(.L_x_16) ;  /* 0x000000000038a947 */ /* 0x000fea0003800000 */
[----:B------:R-:W-:Y:S01]  /*0e60*/  LEA R15, R11, UR5, 0x2 ;  /* 0x000000050b0f7c11 */ /* 0x000fe2000f8e10ff */
[----:B------:R-:W-:Y:S04]  /*0e70*/  LDS R14, [R0+UR5] ;  /* 0x00000005000e7984 */ /* 0x000fe80008000800 */
[----:B------:R-:W0:Y:S02]  /*0e80*/  LDS R17, [R15] ;  /* 0x000000000f117984 */ /* 0x000e240000000800 */
[----:B0-----:R-:W-:-:S13]  /*0e90*/  ISETP.GE.AND P2, PT, R14, R17, PT ;  /* 0x000000110e00720c */ /* 0x001fda0003f46270 */
[----:B------:R-:W-:Y:S05]  /*0ea0*/  @P2 BRA `(.L_x_15) ;  /* 0x0000000000582947 */ /* 0x000fea0003800000 */
[----:B------:R-:W0:Y:S02]  /*0eb0*/  LDC.64 R12, c[0x0][0x390] ;  /* 0x0000e400ff0c7b82 */ /* 0x000e240000000a00 */
[----:B0-----:R-:W-:Y:S02]  /*0ec0*/  IMAD.WIDE R12, R11, 0x4, R12 ;  /* 0x000000040b0c7825 */ /* 0x001fe400078e020c */
[----:B------:R-:W2:Y:S04]  /*0ed0*/  LDG.E R11, desc[UR10][R6.64] ;  /* 0x0000000a060b7981 */ /* 0x000ea8000c1e1900 */
[----:B------:R-:W3:Y:S04]  /*0ee0*/  LDG.E R19, desc[UR10][R12.64] ;  /* 0x0000000a0c137981 */ /* 0x000ee8000c1e1900 */
[----:B------:R0:W-:Y:S04]  /*0ef0*/  STS [R0+UR5], R17 ;  /* 0x0000001100007988 */ /* 0x0001e80008000805 */
[----:B------:R0:W-:Y:S04]  /*0f00*/  STS [R15], R14 ;  /* 0x0000000e0f007388 */ /* 0x0001e80000000800 */
[----:B---3--:R0:W-:Y:S04]  /*0f10*/  STG.E desc[UR10][R6.64], R19 ;  /* 0x0000001306007986 */ /* 0x0081e8000c10190a */
[----:B--2---:R0:W-:Y:S01]  /*0f20*/  STG.E desc[UR10][R12.64], R11 ;  /* 0x0000000b0c007986 */ /* 0x0041e2000c10190a */
[----:B------:R-:W-:Y:S05]  /*0f30*/  BRA `(.L_x_15) ;  /* 0x0000000000347947 */ /* 0x000fea0003800000 */
.L_x_16:
[----:B------:R-:W-:Y:S01]  /*0f40*/  LEA R19, R11, UR5, 0x2 ;  /* 0x000000050b137c11 */ /* 0x000fe2000f8e10ff */
[----:B------:R-:W-:Y:S04]  /*0f50*/  LDS R14, [R0+UR5] ;  /* 0x00000005000e7984 */ /* 0x000fe80008000800 */
[----:B------:R-:W0:Y:S02]  /*0f60*/  LDS R15, [R19] ;  /* 0x00000000130f7984 */ /* 0x000e240000000800 */
[----:B0-----:R-:W-:-:S13]  /*0f70*/  ISETP.GT.AND P2, PT, R14, R15, PT ;  /* 0x0000000f0e00720c */ /* 0x001fda0003f44270 */
[----:B------:R-:W-:Y:S05]  /*0f80*/  @!P2 BRA `(.L_x_15) ;  /* 0x000000000020a947 */ /* 0x000fea0003800000 */
[----:B------:R-:W0:Y:S02]  /*0f90*/  LDC.64 R12, c[0x0][0x390] ;  /* 0x0000e400ff0c7b82 */ /* 0x000e240000000a00 */
[----:B0-----:R-:W-:Y:S02]  /*0fa0*/  IMAD.WIDE R12, R11, 0x4, R12 ;  /* 0x000000040b0c7825 */ /* 0x001fe400078e020c */
[----:B------:R-:W2:Y:S04]  /*0fb0*/  LDG.E R11, desc[UR10][R6.64] ;  /* 0x0000000a060b7981 */ /* 0x000ea8000c1e1900 */
[----:B------:R-:W3:Y:S04]  /*0fc0*/  LDG.E R17, desc[UR10][R12.64] ;  /* 0x0000000a0c117981 */ /* 0x000ee8000c1e1900 */
[----:B------:R1:W-:Y:S04]  /*0fd0*/  STS [R0+UR5], R15 ;  /* 0x0000000f00007988 */ /* 0x0003e80008000805 */
[----:B------:R1:W-:Y:S04]  /*0fe0*/  STS [R19], R14 ;  /* 0x0000000e13007388 */ /* 0x0003e80000000800 */
[----:B---3--:R1:W-:Y:S04]  /*0ff0*/  STG.E desc[UR10][R6.64], R17 ;  /* 0x0000001106007986 */ /* 0x0083e8000c10190a */
[----:B--2---:R1:W-:Y:S02]  /*1000*/  STG.E desc[UR10][R12.64], R11 ;  /* 0x0000000b0c007986 */ /* 0x0043e4000c10190a */
.L_x_15:
[----:B------:R-:W-:Y:S05]  /*1010*/  BSYNC.RECONVERGENT B0 ;  /* 0x0000000000007941 */ /* 0x000fea0003800200 */
.L_x_14:
        /* <DEDUP_REMOVED lines=16> */
.L_x_19:
        /* <DEDUP_REMOVED lines=10> */
.L_x_18:
[----:B------:R-:W-:Y:S05]  /*11c0*/  BSYNC.RECONVERGENT B0 ;  /* 0x0000000000007941 */ /* 0x000fea0003800200 */
.L_x_17:
[----:B------:R-:W-:Y:S06]  /*11d0*/  BAR.SYNC.DEFER_BLOCKING 0x0 ;  /* 0x0000000000007b1d */ /* 0x000fec0000010000 */
[----:B------:R-:W-:Y:S04]  /*11e0*/  BSSY.RECONVERGENT B0, `(.L_x_20) ;  /* 0x0000019000007945 */ /* 0x000fe80003800200 */
[----:B------:R-:W-:Y:S05]  /*11f0*/  @!P0 BRA `(.L_x_21) ;  /* 0x00000000005c8947 */ /* 0x000fea0003800000 */
[----:B------:R-:W-:-:S13]  /*1200*/  ISETP.NE.AND P0, PT, R2, RZ, PT ;  /* 0x000000ff0200720c */ /* 0x000fda0003f05270 */
[----:B------:R-:W-:Y:S05]  /*1210*/  @!P0 BRA `(.L_x_22) ;  /* 0x00000000002c8947 */ /* 0x000fea0003800000 */
[----:B------:R-:W-:Y:S04]  /*1220*/  LDS R2, [R0+UR5] ;  /* 0x0000000500027984 */ /* 0x000fe80008000800 */
[----:B0---4-:R-:W0:Y:S02]  /*1230*/  LDS R9, [R3+UR5] ;  /* 0x0000000503097984 */ /* 0x011e240008000800 */
[----:B0-----:R-:W-:-:S13]  /*1240*/  ISETP.GE.AND P0, PT, R2, R9, PT ;  /* 0x000000090200720c */ /* 0x001fda0003f06270 */
[----:B------:R-:W-:Y:S05]  /*1250*/  @P0 BRA `(.L_x_21) ;  /* 0x0000000000440947 */ /* 0x000fea0003800000 */
[----:B-1----:R-:W2:Y:S04]  /*1260*/  LDG.E R13, desc[UR10][R4.64] ;  /* 0x0000000a040d7981 */ /* 0x002ea8000c1e1900 */
[----:B------:R-:W3:Y:S04]  /*1270*/  LDG.E R11, desc[UR10][R6.64] ;  /* 0x0000000a060b7981 */ /* 0x000ee8000c1e1900 */
[----:B------:R0:W-:Y:S04]  /*1280*/  STS [R0+UR5], R9 ;  /* 0x0000000900007988 */ /* 0x0001e80008000805 */
[----:B------:R0:W-:Y:S04]  /*1290*/  STS [R3+UR5], R2 ;  /* 0x0000000203007988 */ /* 0x0001e80008000805 */
[----:B--2---:R0:W-:Y:S04]  /*12a0*/  STG.E desc[UR10][R6.64], R13 ;  /* 0x0000000d06007986 */ /* 0x0041e8000c10190a */
[----:B---3--:R0:W-:Y:S01]  /*12b0*/  STG.E desc[UR10][R4.64], R11 ;  /* 0x0000000b04007986 */ /* 0x0081e2000c10190a */
[----:B------:R-:W-:Y:S05]  /*12c0*/  BRA `(.L_x_21) ;  /* 0x0000000000287947 */ /* 0x000fea0003800000 */
.L_x_22:
[----:B------:R-:W-:Y:S04]  /*12d0*/  LDS R2, [R0+UR5] ;  /* 0x0000000500027984 */ /* 0x000fe80008000800 */
[----:B01--4-:R-:W0:Y:S02]  /*12e0*/  LDS R11, [R3+UR5] ;  /* 0x00000005030b7984 */ /* 0x013e240008000800 */
        /* <DEDUP_REMOVED lines=8> */
.L_x_21:
[----:B------:R-:W-:Y:S05]  /*1370*/  BSYNC.RECONVERGENT B0 ;  /* 0x0000000000007941 */ /* 0x000fea0003800200 */
.L_x_20:
[----:B------:R-:W-:Y:S06]  /*1380*/  BAR.SYNC.DEFER_BLOCKING 0x0 ;  /* 0x0000000000007b1d */ /* 0x000fec0000010000 */
[----:B------:R-:W-:Y:S05]  /*1390*/  EXIT ;  /* 0x000000000000794d */ /* 0x000fea0003800000 */
.L_x_23:
[----:B------:R-:W-:-:S00]  /*13a0*/  BRA `(.L_x_23) ;  /* 0xfffffffc00fc7947 */ /* 0x000fc0000383ffff */
[----:B------:R-:W-:-:S00]  /*13b0*/  NOP ;  /* 0x0000000000007918 */ /* 0x000fc00000000000 */
        /* <DEDUP_REMOVED lines=12> */
.L_x_24:


//--------------------- .nv.shared._Z12bitonic_sortPfiPi --------------------------
	.section	.nv.shared._Z12bitonic_sortPfiPi,"aw",@nobits
	.sectionflags	@""
	.align	4
.nv.shared._Z12bitonic_sortPfiPi:
	.zero		1056


//--------------------- .nv.shared.reserved.0     --------------------------
	.section	.nv.shared.reserved.0,"aw",@nobits
	.weak		__nv_reservedSMEM_offset_0_alias
	.size		__nv_reservedSMEM_offset_0_alias, 0, 64
	.other		__nv_reservedSMEM_offset_0_alias,@"STO_CUDA_RESERVED_SHARED STV_DEFAULT"
__nv_reservedSMEM_offset_0_alias:
	.zero		0
	.zero		64


//--------------------- .nv.constant0._Z12bitonic_sortPfiPi --------------------------
	.section	.nv.constant0._Z12bitonic_sortPfiPi,"a",@progbits
	.sectionflags	@""
	.align	4
.nv.constant0._Z12bitonic_sortPfiPi:
	.zero		920


//--------------------- SYMBOLS --------------------------

	.type		.nv.reservedSmem.offset0,@object
	.size		.nv.reservedSmem.offset0,0x4
	.type		.nv.reservedSmem.cap,@object
	.size		.nv.reservedSmem.cap,0x4
